//
// Generated by NVIDIA NVVM Compiler
//
// Compiler Build ID: CL-36424714
// Cuda compilation tools, release 13.0, V13.0.88
// Based on NVVM 20.0.0
//

.version 9.0
.target sm_100
.address_size 64

	// .globl	_Z19evolve_wavefunctionP7double2S0_Pd
// _ZZ19evolve_wavefunctionP7double2S0_PdE11shared_wave has been demoted
// _ZZ19compute_block_normsP7double2PdE11local_norms has been demoted
// _ZZ17sum_block_resultsPdiS_E11shared_sums has been demoted

.visible .entry _Z19evolve_wavefunctionP7double2S0_Pd(
	.param .u64 .ptr .align 1 _Z19evolve_wavefunctionP7double2S0_Pd_param_0,
	.param .u64 .ptr .align 1 _Z19evolve_wavefunctionP7double2S0_Pd_param_1,
	.param .u64 .ptr .align 1 _Z19evolve_wavefunctionP7double2S0_Pd_param_2
)
{
	.reg .pred 	%p<7>;
	.reg .b32 	%r<11>;
	.reg .b64 	%rd<17>;
	.reg .b64 	%fd<42>;
	// demoted variable
	.shared .align 16 .b8 _ZZ19evolve_wavefunctionP7double2S0_PdE11shared_wave[4128];
	ld.param.u64 	%rd6, [_Z19evolve_wavefunctionP7double2S0_Pd_param_0];
	ld.param.u64 	%rd4, [_Z19evolve_wavefunctionP7double2S0_Pd_param_1];
	ld.param.u64 	%rd5, [_Z19evolve_wavefunctionP7double2S0_Pd_param_2];
	cvta.to.global.u64 	%rd1, %rd6;
	mov.u32 	%r1, %tid.x;
	mov.u32 	%r5, %ctaid.x;
	mov.u32 	%r2, %ntid.x;
	mad.lo.s32 	%r3, %r5, %r2, %r1;
	setp.gt.s32 	%p1, %r3, 1023;
	shl.b32 	%r6, %r1, 4;
	mov.u32 	%r7, _ZZ19evolve_wavefunctionP7double2S0_PdE11shared_wave;
	add.s32 	%r4, %r7, %r6;
	mul.wide.s32 	%rd7, %r3, 16;
	add.s64 	%rd2, %rd1, %rd7;
	@%p1 bra 	$L__BB0_2;
	ld.global.v2.f64 	{%fd1, %fd2}, [%rd2];
	st.shared.v2.f64 	[%r4+16], {%fd1, %fd2};
$L__BB0_2:
	setp.ne.s32 	%p2, %r1, 0;
	@%p2 bra 	$L__BB0_6;
	setp.lt.s32 	%p3, %r3, 1;
	@%p3 bra 	$L__BB0_5;
	add.s32 	%r8, %r3, -1;
	mul.wide.u32 	%rd8, %r8, 16;
	add.s64 	%rd9, %rd1, %rd8;
	ld.global.v2.f64 	{%fd5, %fd6}, [%rd9];
	st.shared.v2.f64 	[_ZZ19evolve_wavefunctionP7double2S0_PdE11shared_wave], {%fd5, %fd6};
	bra.uni 	$L__BB0_6;
$L__BB0_5:
	ld.global.v2.f64 	{%fd3, %fd4}, [%rd2];
	st.shared.v2.f64 	[_ZZ19evolve_wavefunctionP7double2S0_PdE11shared_wave], {%fd3, %fd4};
$L__BB0_6:
	add.s32 	%r9, %r2, -1;
	setp.ne.s32 	%p4, %r1, %r9;
	mul.wide.u32 	%rd10, %r3, 16;
	add.s64 	%rd3, %rd1, %rd10;
	@%p4 bra 	$L__BB0_10;
	setp.gt.s32 	%p5, %r3, 1022;
	@%p5 bra 	$L__BB0_9;
	ld.global.v2.f64 	{%fd9, %fd10}, [%rd2+16];
	st.shared.v2.f64 	[%r4+32], {%fd9, %fd10};
	bra.uni 	$L__BB0_10;
$L__BB0_9:
	ld.global.v2.f64 	{%fd7, %fd8}, [%rd3];
	st.shared.v2.f64 	[%r4+32], {%fd7, %fd8};
$L__BB0_10:
	bar.sync 	0;
	add.s32 	%r10, %r3, -1;
	setp.gt.u32 	%p6, %r10, 1021;
	@%p6 bra 	$L__BB0_12;
	ld.shared.v2.f64 	{%fd11, %fd12}, [%r4];
	ld.shared.v2.f64 	{%fd13, %fd14}, [%r4+32];
	add.f64 	%fd15, %fd11, %fd13;
	add.f64 	%fd16, %fd12, %fd14;
	ld.shared.v2.f64 	{%fd17, %fd18}, [%r4+16];
	add.f64 	%fd19, %fd17, %fd17;
	add.f64 	%fd20, %fd18, %fd18;
	sub.f64 	%fd21, %fd15, %fd19;
	sub.f64 	%fd22, %fd16, %fd20;
	mul.f64 	%fd23, %fd21, 0d40C3880000000000;
	mul.f64 	%fd24, %fd22, 0d40C3880000000000;
	mul.f64 	%fd25, %fd23, 0d0000000000000000;
	sub.f64 	%fd26, %fd25, %fd24;
	fma.rn.f64 	%fd27, %fd24, 0d0000000000000000, %fd23;
	mul.f64 	%fd28, %fd26, 0d3E90C6F7A0B5ED8D;
	mul.f64 	%fd29, %fd27, 0d3E90C6F7A0B5ED8D;
	cvta.to.global.u64 	%rd11, %rd5;
	mul.wide.u32 	%rd12, %r3, 8;
	add.s64 	%rd13, %rd11, %rd12;
	ld.global.f64 	%fd30, [%rd13];
	ld.global.v2.f64 	{%fd31, %fd32}, [%rd3];
	mul.f64 	%fd33, %fd30, %fd31;
	mul.f64 	%fd34, %fd30, %fd32;
	mul.f64 	%fd35, %fd33, 0d0000000000000000;
	sub.f64 	%fd36, %fd35, %fd34;
	fma.rn.f64 	%fd37, %fd34, 0d0000000000000000, %fd33;
	sub.f64 	%fd38, %fd31, %fd28;
	sub.f64 	%fd39, %fd32, %fd29;
	fma.rn.f64 	%fd40, %fd36, 0d3EA0C6F7A0B5ED8D, %fd38;
	fma.rn.f64 	%fd41, %fd37, 0d3EA0C6F7A0B5ED8D, %fd39;
	cvta.to.global.u64 	%rd14, %rd4;
	add.s64 	%rd16, %rd14, %rd10;
	st.global.v2.f64 	[%rd16], {%fd40, %fd41};
$L__BB0_12:
	ret;

}
	// .globl	_Z19compute_block_normsP7double2Pd
.visible .entry _Z19compute_block_normsP7double2Pd(
	.param .u64 .ptr .align 1 _Z19compute_block_normsP7double2Pd_param_0,
	.param .u64 .ptr .align 1 _Z19compute_block_normsP7double2Pd_param_1
)
{
	.reg .pred 	%p<6>;
	.reg .b32 	%r<13>;
	.reg .b64 	%rd<9>;
	.reg .b64 	%fd<12>;
	// demoted variable
	.shared .align 8 .b8 _ZZ19compute_block_normsP7double2PdE11local_norms[2048];
	ld.param.u64 	%rd1, [_Z19compute_block_normsP7double2Pd_param_0];
	ld.param.u64 	%rd2, [_Z19compute_block_normsP7double2Pd_param_1];
	mov.u32 	%r1, %tid.x;
	mov.u32 	%r2, %ctaid.x;
	mov.u32 	%r12, %ntid.x;
	mad.lo.s32 	%r4, %r2, %r12, %r1;
	setp.gt.s32 	%p1, %r4, 1023;
	mov.f64 	%fd11, 0d0000000000000000;
	@%p1 bra 	$L__BB1_2;
	cvta.to.global.u64 	%rd3, %rd1;
	mul.wide.s32 	%rd4, %r4, 16;
	add.s64 	%rd5, %rd3, %rd4;
	ld.global.v2.f64 	{%fd4, %fd5}, [%rd5];
	mul.f64 	%fd6, %fd5, %fd5;
	fma.rn.f64 	%fd11, %fd4, %fd4, %fd6;
$L__BB1_2:
	shl.b32 	%r8, %r1, 3;
	mov.u32 	%r9, _ZZ19compute_block_normsP7double2PdE11local_norms;
	add.s32 	%r5, %r9, %r8;
	st.shared.f64 	[%r5], %fd11;
	bar.sync 	0;
	setp.lt.u32 	%p2, %r12, 2;
	@%p2 bra 	$L__BB1_6;
$L__BB1_3:
	shr.u32 	%r7, %r12, 1;
	setp.ge.u32 	%p3, %r1, %r7;
	@%p3 bra 	$L__BB1_5;
	shl.b32 	%r10, %r7, 3;
	add.s32 	%r11, %r5, %r10;
	ld.shared.f64 	%fd7, [%r11];
	ld.shared.f64 	%fd8, [%r5];
	add.f64 	%fd9, %fd7, %fd8;
	st.shared.f64 	[%r5], %fd9;
$L__BB1_5:
	bar.sync 	0;
	setp.gt.u32 	%p4, %r12, 3;
	mov.u32 	%r12, %r7;
	@%p4 bra 	$L__BB1_3;
$L__BB1_6:
	setp.ne.s32 	%p5, %r1, 0;
	@%p5 bra 	$L__BB1_8;
	ld.shared.f64 	%fd10, [_ZZ19compute_block_normsP7double2PdE11local_norms];
	cvta.to.global.u64 	%rd6, %rd2;
	mul.wide.u32 	%rd7, %r2, 8;
	add.s64 	%rd8, %rd6, %rd7;
	st.global.f64 	[%rd8], %fd10;
$L__BB1_8:
	ret;

}
	// .globl	_Z17sum_block_resultsPdiS_
.visible .entry _Z17sum_block_resultsPdiS_(
	.param .u64 .ptr .align 1 _Z17sum_block_resultsPdiS__param_0,
	.param .u32 _Z17sum_block_resultsPdiS__param_1,
	.param .u64 .ptr .align 1 _Z17sum_block_resultsPdiS__param_2
)
{
	.reg .pred 	%p<6>;
	.reg .b32 	%r<12>;
	.reg .b64 	%rd<7>;
	.reg .b64 	%fd<9>;
	// demoted variable
	.shared .align 8 .b8 _ZZ17sum_block_resultsPdiS_E11shared_sums[2048];
	ld.param.u64 	%rd1, [_Z17sum_block_resultsPdiS__param_0];
	ld.param.u32 	%r6, [_Z17sum_block_resultsPdiS__param_1];
	ld.param.u64 	%rd2, [_Z17sum_block_resultsPdiS__param_2];
	mov.u32 	%r1, %tid.x;
	setp.ge.s32 	%p1, %r1, %r6;
	mov.f64 	%fd8, 0d0000000000000000;
	@%p1 bra 	$L__BB2_2;
	cvta.to.global.u64 	%rd3, %rd1;
	mul.wide.u32 	%rd4, %r1, 8;
	add.s64 	%rd5, %rd3, %rd4;
	ld.global.f64 	%fd8, [%rd5];
$L__BB2_2:
	shl.b32 	%r7, %r1, 3;
	mov.u32 	%r8, _ZZ17sum_block_resultsPdiS_E11shared_sums;
	add.s32 	%r2, %r8, %r7;
	st.shared.f64 	[%r2], %fd8;
	bar.sync 	0;
	mov.u32 	%r11, %ntid.x;
	setp.lt.u32 	%p2, %r11, 2;
	@%p2 bra 	$L__BB2_6;
$L__BB2_3:
	shr.u32 	%r5, %r11, 1;
	setp.ge.u32 	%p3, %r1, %r5;
	@%p3 bra 	$L__BB2_5;
	shl.b32 	%r9, %r5, 3;
	add.s32 	%r10, %r2, %r9;
	ld.shared.f64 	%fd4, [%r10];
	ld.shared.f64 	%fd5, [%r2];
	add.f64 	%fd6, %fd4, %fd5;
	st.shared.f64 	[%r2], %fd6;
$L__BB2_5:
	bar.sync 	0;
	setp.gt.u32 	%p4, %r11, 3;
	mov.u32 	%r11, %r5;
	@%p4 bra 	$L__BB2_3;
$L__BB2_6:
	setp.ne.s32 	%p5, %r1, 0;
	@%p5 bra 	$L__BB2_8;
	ld.shared.f64 	%fd7, [_ZZ17sum_block_resultsPdiS_E11shared_sums];
	cvta.to.global.u64 	%rd6, %rd2;
	st.global.f64 	[%rd6], %fd7;
$L__BB2_8:
	ret;

}
	// .globl	_Z19apply_normalizationP7double2d
.visible .entry _Z19apply_normalizationP7double2d(
	.param .u64 .ptr .align 1 _Z19apply_normalizationP7double2d_param_0,
	.param .f64 _Z19apply_normalizationP7double2d_param_1
)
{
	.reg .pred 	%p<4>;
	.reg .b32 	%r<5>;
	.reg .b64 	%rd<5>;
	.reg .b64 	%fd<7>;

	ld.param.u64 	%rd1, [_Z19apply_normalizationP7double2d_param_0];
	ld.param.f64 	%fd1, [_Z19apply_normalizationP7double2d_param_1];
	mov.u32 	%r2, %tid.x;
	mov.u32 	%r3, %ctaid.x;
	mov.u32 	%r4, %ntid.x;
	mad.lo.s32 	%r1, %r3, %r4, %r2;
	setp.gt.s32 	%p1, %r1, 1023;
	setp.leu.f64 	%p2, %fd1, 0d0000000000000000;
	or.pred  	%p3, %p1, %p2;
	@%p3 bra 	$L__BB3_2;
	cvta.to.global.u64 	%rd2, %rd1;
	rsqrt.approx.f64 	%fd2, %fd1;
	mul.wide.s32 	%rd3, %r1, 16;
	add.s64 	%rd4, %rd2, %rd3;
	ld.global.v2.f64 	{%fd3, %fd4}, [%rd4];
	mul.f64 	%fd5, %fd2, %fd3;
	mul.f64 	%fd6, %fd2, %fd4;
	st.global.v2.f64 	[%rd4], {%fd5, %fd6};
$L__BB3_2:
	ret;

}


// ===== COMPILED SASS (sm_100) =====

	.target	sm_100

	.elftype	@"ET_EXEC"


//--------------------- .note.nv.tkinfo           --------------------------
	.section	.note.nv.tkinfo,"",@"SHT_NOTE"
	.sectionflags	@"SHF_NOTE_NV_TKINFO"
	.tkinfo
        /*0018*/ 	.word	0x00000002
        /*0030*/ 	.string	""
        /*0030*/ 	.string	"ptxas"
        /*0030*/ 	.string	"Cuda compilation tools, release 13.0, V13.0.88"
        /*0030*/ 	.string	"Build cuda_13.0.r13.0/compiler.36424714_0"
        /*0030*/ 	.string	"-arch sm_100 -m 64 "



//--------------------- .note.nv.cuinfo           --------------------------
	.section	.note.nv.cuinfo,"",@"SHT_NOTE"
	.sectionflags	@"SHF_NOTE_NV_CUINFO"
        /*0018*/ 	.short	0x0002
        /*001a*/ 	.short	0x0064
        /*001c*/ 	.short	0x0082
	.zero		2


//--------------------- .nv.info                  --------------------------
	.section	.nv.info,"",@"SHT_CUDA_INFO"
	.align	4


	//----- nvinfo : EIATTR_REGCOUNT
	.align		4
        /*0000*/ 	.byte	0x04, 0x2f
        /*0002*/ 	.short	(.L_1 - .L_0)
	.align		4
.L_0:
        /*0004*/ 	.word	index@(_Z19evolve_wavefunctionP7double2S0_Pd)
        /*0008*/ 	.word	0x00000018


	//----- nvinfo : EIATTR_FRAME_SIZE
	.align		4
.L_1:
        /*000c*/ 	.byte	0x04, 0x11
        /*000e*/ 	.short	(.L_3 - .L_2)
	.align		4
.L_2:
        /*0010*/ 	.word	index@(_Z19evolve_wavefunctionP7double2S0_Pd)
        /*0014*/ 	.word	0x00000000


	//----- nvinfo : EIATTR_REGCOUNT
	.align		4
.L_3:
        /*0018*/ 	.byte	0x04, 0x2f
        /*001a*/ 	.short	(.L_5 - .L_4)
	.align		4
.L_4:
        /*001c*/ 	.word	index@(_Z19compute_block_normsP7double2Pd)
        /*0020*/ 	.word	0x0000000d


	//----- nvinfo : EIATTR_FRAME_SIZE
	.align		4
.L_5:
        /*0024*/ 	.byte	0x04, 0x11
        /*0026*/ 	.short	(.L_7 - .L_6)
	.align		4
.L_6:
        /*0028*/ 	.word	index@(_Z19compute_block_normsP7double2Pd)
        /*002c*/ 	.word	0x00000000


	//----- nvinfo : EIATTR_REGCOUNT
	.align		4
.L_7:
        /*0030*/ 	.byte	0x04, 0x2f
        /*0032*/ 	.short	(.L_9 - .L_8)
	.align		4
.L_8:
        /*0034*/ 	.word	index@(_Z17sum_block_resultsPdiS_)
        /*0038*/ 	.word	0x0000000c


	//----- nvinfo : EIATTR_FRAME_SIZE
	.align		4
.L_9:
        /*003c*/ 	.byte	0x04, 0x11
        /*003e*/ 	.short	(.L_11 - .L_10)
	.align		4
.L_10:
        /*0040*/ 	.word	index@(_Z17sum_block_resultsPdiS_)
        /*0044*/ 	.word	0x00000000


	//----- nvinfo : EIATTR_REGCOUNT
	.align		4
.L_11:
        /*0048*/ 	.byte	0x04, 0x2f
        /*004a*/ 	.short	(.L_13 - .L_12)
	.align		4
.L_12:
        /*004c*/ 	.word	index@(_Z19apply_normalizationP7double2d)
        /*0050*/ 	.word	0x0000000e


	//----- nvinfo : EIATTR_FRAME_SIZE
	.align		4
.L_13:
        /*0054*/ 	.byte	0x04, 0x11
        /*0056*/ 	.short	(.L_15 - .L_14)
	.align		4
.L_14:
        /*0058*/ 	.word	index@($__internal_0_$__cuda_sm20_drsqrt_f64_slowpath_v2)
        /*005c*/ 	.word	0x00000000


	//----- nvinfo : EIATTR_FRAME_SIZE
	.align		4
.L_15:
        /*0060*/ 	.byte	0x04, 0x11
        /*0062*/ 	.short	(.L_17 - .L_16)
	.align		4
.L_16:
        /*0064*/ 	.word	index@(_Z19apply_normalizationP7double2d)
        /*0068*/ 	.word	0x00000000


	//----- nvinfo : EIATTR_MIN_STACK_SIZE
	.align		4
.L_17:
        /*006c*/ 	.byte	0x04, 0x12
        /*006e*/ 	.short	(.L_19 - .L_18)
	.align		4
.L_18:
        /*0070*/ 	.word	index@(_Z19apply_normalizationP7double2d)
        /*0074*/ 	.word	0x00000000


	//----- nvinfo : EIATTR_MIN_STACK_SIZE
	.align		4
.L_19:
        /*0078*/ 	.byte	0x04, 0x12
        /*007a*/ 	.short	(.L_21 - .L_20)
	.align		4
.L_20:
        /*007c*/ 	.word	index@(_Z17sum_block_resultsPdiS_)
        /*0080*/ 	.word	0x00000000


	//----- nvinfo : EIATTR_MIN_STACK_SIZE
	.align		4
.L_21:
        /*0084*/ 	.byte	0x04, 0x12
        /*0086*/ 	.short	(.L_23 - .L_22)
	.align		4
.L_22:
        /*0088*/ 	.word	index@(_Z19compute_block_normsP7double2Pd)
        /*008c*/ 	.word	0x00000000


	//----- nvinfo : EIATTR_MIN_STACK_SIZE
	.align		4
.L_23:
        /*0090*/ 	.byte	0x04, 0x12
        /*0092*/ 	.short	(.L_25 - .L_24)
	.align		4
.L_24:
        /*0094*/ 	.word	index@(_Z19evolve_wavefunctionP7double2S0_Pd)
        /*0098*/ 	.word	0x00000000
.L_25:


//--------------------- .nv.compat                --------------------------
	.section	.nv.compat,"",@"SHT_CUDA_COMPAT_INFO"
	.align	4
        /*0000*/ 	.byte	0x02, 0x09, 0x00, 0x00, 0x02, 0x02, 0x01, 0x00, 0x02, 0x05, 0x05, 0x00, 0x03, 0x07, 0x01, 0x01
        /*0010*/ 	.byte	0x02, 0x03, 0x00, 0x00, 0x02, 0x06, 0x01, 0x00, 0x04, 0x0b, 0x08, 0x00, 0x01, 0x00, 0x00, 0x00
        /*0020*/ 	.byte	0x00, 0x00, 0x00, 0x00


//--------------------- .nv.info._Z19apply_normalizationP7double2d --------------------------
	.section	.nv.info._Z19apply_normalizationP7double2d,"",@"SHT_CUDA_INFO"
	.sectionflags	@""
	.align	4


	//----- nvinfo : EIATTR_CUDA_API_VERSION
	.align		4
        /*0000*/ 	.byte	0x04, 0x37
        /*0002*/ 	.short	(.L_27 - .L_26)
.L_26:
        /*0004*/ 	.word	0x00000082


	//----- nvinfo : EIATTR_KPARAM_INFO
	.align		4
.L_27:
        /*0008*/ 	.byte	0x04, 0x17
        /*000a*/ 	.short	(.L_29 - .L_28)
.L_28:
        /*000c*/ 	.word	0x00000000
        /*0010*/ 	.short	0x0001
        /*0012*/ 	.short	0x0008
        /*0014*/ 	.byte	0x00, 0xf0, 0x21, 0x00


	//----- nvinfo : EIATTR_KPARAM_INFO
	.align		4
.L_29:
        /*0018*/ 	.byte	0x04, 0x17
        /*001a*/ 	.short	(.L_31 - .L_30)
.L_30:
        /*001c*/ 	.word	0x00000000
        /*0020*/ 	.short	0x0000
        /*0022*/ 	.short	0x0000
        /*0024*/ 	.byte	0x00, 0xf5, 0x21, 0x00


	//----- nvinfo : EIATTR_SPARSE_MMA_MASK
	.align		4
.L_31:
        /*0028*/ 	.byte	0x03, 0x50
        /*002a*/ 	.short	0x0000


	//----- nvinfo : EIATTR_MAXREG_COUNT
	.align		4
        /*002c*/ 	.byte	0x03, 0x1b
        /*002e*/ 	.short	0x00ff


	//----- nvinfo : EIATTR_MERCURY_ISA_VERSION
	.align		4
        /*0030*/ 	.byte	0x03, 0x5f
        /*0032*/ 	.short	0x0101


	//----- nvinfo : EIATTR_VRC_CTA_INIT_COUNT
	.align		4
        /*0034*/ 	.byte	0x02, 0x4a
	.zero		1
	.zero		1


	//----- nvinfo : EIATTR_EXIT_INSTR_OFFSETS
	.align		4
        /*0038*/ 	.byte	0x04, 0x1c
        /*003a*/ 	.short	(.L_33 - .L_32)


	//   ....[0]....
.L_32:
        /*003c*/ 	.word	0x00000080


	//   ....[1]....
        /*0040*/ 	.word	0x00000210


	//----- nvinfo : EIATTR_CRS_STACK_SIZE
	.align		4
.L_33:
        /*0044*/ 	.byte	0x04, 0x1e
        /*0046*/ 	.short	(.L_35 - .L_34)
.L_34:
        /*0048*/ 	.word	0x00000000


	//----- nvinfo : EIATTR_CBANK_PARAM_SIZE
	.align		4
.L_35:
        /*004c*/ 	.byte	0x03, 0x19
        /*004e*/ 	.short	0x0010


	//----- nvinfo : EIATTR_PARAM_CBANK
	.align		4
        /*0050*/ 	.byte	0x04, 0x0a
        /*0052*/ 	.short	(.L_37 - .L_36)
	.align		4
.L_36:
        /*0054*/ 	.word	index@(.nv.constant0._Z19apply_normalizationP7double2d)
        /*0058*/ 	.short	0x0380
        /*005a*/ 	.short	0x0010


	//----- nvinfo : EIATTR_SW_WAR
	.align		4
.L_37:
        /*005c*/ 	.byte	0x04, 0x36
        /*005e*/ 	.short	(.L_39 - .L_38)
.L_38:
        /*0060*/ 	.word	0x00000008
.L_39:


//--------------------- .nv.info._Z17sum_block_resultsPdiS_ --------------------------
	.section	.nv.info._Z17sum_block_resultsPdiS_,"",@"SHT_CUDA_INFO"
	.sectionflags	@""
	.align	4


	//----- nvinfo : EIATTR_CUDA_API_VERSION
	.align		4
        /*0000*/ 	.byte	0x04, 0x37
        /*0002*/ 	.short	(.L_41 - .L_40)
.L_40:
        /*0004*/ 	.word	0x00000082


	//----- nvinfo : EIATTR_KPARAM_INFO
	.align		4
.L_41:
        /*0008*/ 	.byte	0x04, 0x17
        /*000a*/ 	.short	(.L_43 - .L_42)
.L_42:
        /*000c*/ 	.word	0x00000000
        /*0010*/ 	.short	0x0002
        /*0012*/ 	.short	0x0010
        /*0014*/ 	.byte	0x00, 0xf5, 0x21, 0x00


	//----- nvinfo : EIATTR_KPARAM_INFO
	.align		4
.L_43:
        /*0018*/ 	.byte	0x04, 0x17
        /*001a*/ 	.short	(.L_45 - .L_44)
.L_44:
        /*001c*/ 	.word	0x00000000
        /*0020*/ 	.short	0x0001
        /*0022*/ 	.short	0x0008
        /*0024*/ 	.byte	0x00, 0xf0, 0x11, 0x00


	//----- nvinfo : EIATTR_KPARAM_INFO
	.align		4
.L_45:
        /*0028*/ 	.byte	0x04, 0x17
        /*002a*/ 	.short	(.L_47 - .L_46)
.L_46:
        /*002c*/ 	.word	0x00000000
        /*0030*/ 	.short	0x0000
        /*0032*/ 	.short	0x0000
        /*0034*/ 	.byte	0x00, 0xf5, 0x21, 0x00


	//----- nvinfo : EIATTR_SPARSE_MMA_MASK
	.align		4
.L_47:
        /*0038*/ 	.byte	0x03, 0x50
        /*003a*/ 	.short	0x0000


	//----- nvinfo : EIATTR_MAXREG_COUNT
	.align		4
        /*003c*/ 	.byte	0x03, 0x1b
        /*003e*/ 	.short	0x00ff


	//----- nvinfo : EIATTR_NUM_BARRIERS
	.align		4
        /*0040*/ 	.byte	0x02, 0x4c
        /*0042*/ 	.byte	0x01
	.zero		1


	//----- nvinfo : EIATTR_MERCURY_ISA_VERSION
	.align		4
        /*0044*/ 	.byte	0x03, 0x5f
        /*0046*/ 	.short	0x0101


	//----- nvinfo : EIATTR_VRC_CTA_INIT_COUNT
	.align		4
        /*0048*/ 	.byte	0x02, 0x4a
	.zero		1
	.zero		1


	//----- nvinfo : EIATTR_EXIT_INSTR_OFFSETS
	.align		4
        /*004c*/ 	.byte	0x04, 0x1c
        /*004e*/ 	.short	(.L_49 - .L_48)


	//   ....[0]....
.L_48:
        /*0050*/ 	.word	0x000001f0


	//   ....[1]....
        /*0054*/ 	.word	0x00000260


	//----- nvinfo : EIATTR_CBANK_PARAM_SIZE
	.align		4
.L_49:
        /*0058*/ 	.byte	0x03, 0x19
        /*005a*/ 	.short	0x0018


	//----- nvinfo : EIATTR_PARAM_CBANK
	.align		4
        /*005c*/ 	.byte	0x04, 0x0a
        /*005e*/ 	.short	(.L_51 - .L_50)
	.align		4
.L_50:
        /*0060*/ 	.word	index@(.nv.constant0._Z17sum_block_resultsPdiS_)
        /*0064*/ 	.short	0x0380
        /*0066*/ 	.short	0x0018


	//----- nvinfo : EIATTR_SW_WAR
	.align		4
.L_51:
        /*0068*/ 	.byte	0x04, 0x36
        /*006a*/ 	.short	(.L_53 - .L_52)
.L_52:
        /*006c*/ 	.word	0x00000008
.L_53:


//--------------------- .nv.info._Z19compute_block_normsP7double2Pd --------------------------
	.section	.nv.info._Z19compute_block_normsP7double2Pd,"",@"SHT_CUDA_INFO"
	.sectionflags	@""
	.align	4


	//----- nvinfo : EIATTR_CUDA_API_VERSION
	.align		4
        /*0000*/ 	.byte	0x04, 0x37
        /*0002*/ 	.short	(.L_55 - .L_54)
.L_54:
        /*0004*/ 	.word	0x00000082


	//----- nvinfo : EIATTR_KPARAM_INFO
	.align		4
.L_55:
        /*0008*/ 	.byte	0x04, 0x17
        /*000a*/ 	.short	(.L_57 - .L_56)
.L_56:
        /*000c*/ 	.word	0x00000000
        /*0010*/ 	.short	0x0001
        /*0012*/ 	.short	0x0008
        /*0014*/ 	.byte	0x00, 0xf5, 0x21, 0x00


	//----- nvinfo : EIATTR_KPARAM_INFO
	.align		4
.L_57:
        /*0018*/ 	.byte	0x04, 0x17
        /*001a*/ 	.short	(.L_59 - .L_58)
.L_58:
        /*001c*/ 	.word	0x00000000
        /*0020*/ 	.short	0x0000
        /*0022*/ 	.short	0x0000
        /*0024*/ 	.byte	0x00, 0xf5, 0x21, 0x00


	//----- nvinfo : EIATTR_SPARSE_MMA_MASK
	.align		4
.L_59:
        /*0028*/ 	.byte	0x03, 0x50
        /*002a*/ 	.short	0x0000


	//----- nvinfo : EIATTR_MAXREG_COUNT
	.align		4
        /*002c*/ 	.byte	0x03, 0x1b
        /*002e*/ 	.short	0x00ff


	//----- nvinfo : EIATTR_NUM_BARRIERS
	.align		4
        /*0030*/ 	.byte	0x02, 0x4c
        /*0032*/ 	.byte	0x01
	.zero		1


	//----- nvinfo : EIATTR_MERCURY_ISA_VERSION
	.align		4
        /*0034*/ 	.byte	0x03, 0x5f
        /*0036*/ 	.short	0x0101


	//----- nvinfo : EIATTR_VRC_CTA_INIT_COUNT
	.align		4
        /*0038*/ 	.byte	0x02, 0x4a
	.zero		1
	.zero		1


	//----- nvinfo : EIATTR_EXIT_INSTR_OFFSETS
	.align		4
        /*003c*/ 	.byte	0x04, 0x1c
        /*003e*/ 	.short	(.L_61 - .L_60)


	//   ....[0]....
.L_60:
        /*0040*/ 	.word	0x00000220


	//   ....[1]....
        /*0044*/ 	.word	0x000002a0


	//----- nvinfo : EIATTR_CBANK_PARAM_SIZE
	.align		4
.L_61:
        /*0048*/ 	.byte	0x03, 0x19
        /*004a*/ 	.short	0x0010


	//----- nvinfo : EIATTR_PARAM_CBANK
	.align		4
        /*004c*/ 	.byte	0x04, 0x0a
        /*004e*/ 	.short	(.L_63 - .L_62)
	.align		4
.L_62:
        /*0050*/ 	.word	index@(.nv.constant0._Z19compute_block_normsP7double2Pd)
        /*0054*/ 	.short	0x0380
        /*0056*/ 	.short	0x0010


	//----- nvinfo : EIATTR_SW_WAR
	.align		4
.L_63:
        /*0058*/ 	.byte	0x04, 0x36
        /*005a*/ 	.short	(.L_65 - .L_64)
.L_64:
        /*005c*/ 	.word	0x00000008
.L_65:


//--------------------- .nv.info._Z19evolve_wavefunctionP7double2S0_Pd --------------------------
	.section	.nv.info._Z19evolve_wavefunctionP7double2S0_Pd,"",@"SHT_CUDA_INFO"
	.sectionflags	@""
	.align	4


	//----- nvinfo : EIATTR_CUDA_API_VERSION
	.align		4
        /*0000*/ 	.byte	0x04, 0x37
        /*0002*/ 	.short	(.L_67 - .L_66)
.L_66:
        /*0004*/ 	.word	0x00000082


	//----- nvinfo : EIATTR_KPARAM_INFO
	.align		4
.L_67:
        /*0008*/ 	.byte	0x04, 0x17
        /*000a*/ 	.short	(.L_69 - .L_68)
.L_68:
        /*000c*/ 	.word	0x00000000
        /*0010*/ 	.short	0x0002
        /*0012*/ 	.short	0x0010
        /*0014*/ 	.byte	0x00, 0xf5, 0x21, 0x00


	//----- nvinfo : EIATTR_KPARAM_INFO
	.align		4
.L_69:
        /*0018*/ 	.byte	0x04, 0x17
        /*001a*/ 	.short	(.L_71 - .L_70)
.L_70:
        /*001c*/ 	.word	0x00000000
        /*0020*/ 	.short	0x0001
        /*0022*/ 	.short	0x0008
        /*0024*/ 	.byte	0x00, 0xf5, 0x21, 0x00


	//----- nvinfo : EIATTR_KPARAM_INFO
	.align		4
.L_71:
        /*0028*/ 	.byte	0x04, 0x17
        /*002a*/ 	.short	(.L_73 - .L_72)
.L_72:
        /*002c*/ 	.word	0x00000000
        /*0030*/ 	.short	0x0000
        /*0032*/ 	.short	0x0000
        /*0034*/ 	.byte	0x00, 0xf5, 0x21, 0x00


	//----- nvinfo : EIATTR_SPARSE_MMA_MASK
	.align		4
.L_73:
        /*0038*/ 	.byte	0x03, 0x50
        /*003a*/ 	.short	0x0000


	//----- nvinfo : EIATTR_MAXREG_COUNT
	.align		4
        /*003c*/ 	.byte	0x03, 0x1b
        /*003e*/ 	.short	0x00ff


	//----- nvinfo : EIATTR_NUM_BARRIERS
	.align		4
        /*0040*/ 	.byte	0x02, 0x4c
        /*0042*/ 	.byte	0x01
	.zero		1


	//----- nvinfo : EIATTR_MERCURY_ISA_VERSION
	.align		4
        /*0044*/ 	.byte	0x03, 0x5f
        /*0046*/ 	.short	0x0101


	//----- nvinfo : EIATTR_VRC_CTA_INIT_COUNT
	.align		4
        /*0048*/ 	.byte	0x02, 0x4a
	.zero		1
	.zero		1


	//----- nvinfo : EIATTR_EXIT_INSTR_OFFSETS
	.align		4
        /*004c*/ 	.byte	0x04, 0x1c
        /*004e*/ 	.short	(.L_75 - .L_74)


	//   ....[0]....
.L_74:
        /*0050*/ 	.word	0x00000280


	//   ....[1]....
        /*0054*/ 	.word	0x00000480


	//----- nvinfo : EIATTR_CRS_STACK_SIZE
	.align		4
.L_75:
        /*0058*/ 	.byte	0x04, 0x1e
        /*005a*/ 	.short	(.L_77 - .L_76)
.L_76:
        /*005c*/ 	.word	0x00000000


	//----- nvinfo : EIATTR_CBANK_PARAM_SIZE
	.align		4
.L_77:
        /*0060*/ 	.byte	0x03, 0x19
        /*0062*/ 	.short	0x0018


	//----- nvinfo : EIATTR_PARAM_CBANK
	.align		4
        /*0064*/ 	.byte	0x04, 0x0a
        /*0066*/ 	.short	(.L_79 - .L_78)
	.align		4
.L_78:
        /*0068*/ 	.word	index@(.nv.constant0._Z19evolve_wavefunctionP7double2S0_Pd)
        /*006c*/ 	.short	0x0380
        /*006e*/ 	.short	0x0018


	//----- nvinfo : EIATTR_SW_WAR
	.align		4
.L_79:
        /*0070*/ 	.byte	0x04, 0x36
        /*0072*/ 	.short	(.L_81 - .L_80)
.L_80:
        /*0074*/ 	.word	0x00000008
.L_81:


//--------------------- .nv.callgraph             --------------------------
	.section	.nv.callgraph,"",@"SHT_CUDA_CALLGRAPH"
	.align	4
	.sectionentsize	8
	.align		4
        /*0000*/ 	.word	0x00000000
	.align		4
        /*0004*/ 	.word	0xffffffff
	.align		4
        /*0008*/ 	.word	0x00000000
	.align		4
        /*000c*/ 	.word	0xfffffffe
	.align		4
        /*0010*/ 	.word	0x00000000
	.align		4
        /*0014*/ 	.word	0xfffffffd
	.align		4
        /*0018*/ 	.word	0x00000000
	.align		4
        /*001c*/ 	.word	0xfffffffc


//--------------------- .text._Z19apply_normalizationP7double2d --------------------------
	.section	.text._Z19apply_normalizationP7double2d,"ax",@progbits
	.align	128
        .global         _Z19apply_normalizationP7double2d
        .type           _Z19apply_normalizationP7double2d,@function
        .size           _Z19apply_normalizationP7double2d,(.L_x_16 - _Z19apply_normalizationP7double2d)
        .other          _Z19apply_normalizationP7double2d,@"STO_CUDA_ENTRY STV_DEFAULT"
_Z19apply_normalizationP7double2d:
.text._Z19apply_normalizationP7double2d:
[----:B------:R-:W-:Y:S01]  /*0000*/  LDC R1, c[0x0][0x37c] ;  /* 0x0000df00ff017b82 */ /* 0x000fe20000000800 */
[----:B------:R-:W0:Y:S07]  /*0010*/  S2R R0, SR_TID.X ;  /* 0x0000000000007919 */ /* 0x000e2e0000002100 */
[----:B------:R-:W1:Y:S08]  /*0020*/  LDC.64 R6, c[0x0][0x388] ;  /* 0x0000e200ff067b82 */ /* 0x000e700000000a00 */
[----:B------:R-:W0:Y:S08]  /*0030*/  S2UR UR4, SR_CTAID.X ;  /* 0x00000000000479c3 */ /* 0x000e300000002500 */
[----:B------:R-:W0:Y:S01]  /*0040*/  LDC R3, c[0x0][0x360] ;  /* 0x0000d800ff037b82 */ /* 0x000e220000000800 */
[----:B-1----:R-:W-:Y:S01]  /*0050*/  DSETP.GT.AND P0, PT, R6, RZ, PT ;  /* 0x000000ff0600722a */ /* 0x002fe20003f04000 */
[----:B0-----:R-:W-:-:S05]  /*0060*/  IMAD R0, R3, UR4, R0 ;  /* 0x0000000403007c24 */ /* 0x001fca000f8e0200 */
[----:B------:R-:W-:-:S13]  /*0070*/  ISETP.GT.OR P0, PT, R0, 0x3ff, !P0 ;  /* 0x000003ff0000780c */ /* 0x000fda0004704670 */
[----:B------:R-:W-:Y:S05]  /*0080*/  @P0 EXIT ;  /* 0x000000000000094d */ /* 0x000fea0003800000 */
[----:B------:R-:W0:Y:S01]  /*0090*/  LDCU UR4, c[0x0][0x38c] ;  /* 0x00007180ff0477ac */ /* 0x000e220008000800 */
[----:B------:R-:W-:Y:S01]  /*00a0*/  IMAD.MOV.U32 R2, RZ, RZ, RZ ;  /* 0x000000ffff027224 */ /* 0x000fe200078e00ff */
[----:B------:R-:W1:Y:S01]  /*00b0*/  LDCU.64 UR6, c[0x0][0x358] ;  /* 0x00006b00ff0677ac */ /* 0x000e620008000a00 */
[----:B0-----:R-:W0:Y:S01]  /*00c0*/  MUFU.RSQ64H R3, UR4 ;  /* 0x0000000400037d08 */ /* 0x001e220008001c00 */
[----:B------:R-:W-:-:S04]  /*00d0*/  UIADD3 UR4, UPT, UPT, UR4, -0x100000, URZ ;  /* 0xfff0000004047890 */ /* 0x000fc8000fffe0ff */
[----:B------:R-:W-:Y:S01]  /*00e0*/  UISETP.GE.U32.AND UP0, UPT, UR4, 0x7fe00000, UPT ;  /* 0x7fe000000400788c */ /* 0x000fe2000bf06070 */
[----:B0-----:R-:W-:-:S08]  /*00f0*/  DMUL R4, R2, R2 ;  /* 0x0000000202047228 */ /* 0x001fd00000000000 */
[----:B------:R-:W-:Y:S01]  /*0100*/  DFMA R4, -R4, R6, 1 ;  /* 0x3ff000000404742b */ /* 0x000fe20000000106 */
[----:B------:R-:W-:Y:S01]  /*0110*/  IMAD.MOV.U32 R6, RZ, RZ, 0x0 ;  /* 0x00000000ff067424 */ /* 0x000fe200078e00ff */
[----:B------:R-:W-:-:S06]  /*0120*/  MOV R7, 0x3fd80000 ;  /* 0x3fd8000000077802 */ /* 0x000fcc0000000f00 */
[----:B------:R-:W-:Y:S02]  /*0130*/  DFMA R6, R4, R6, 0.5 ;  /* 0x3fe000000406742b */ /* 0x000fe40000000006 */
[----:B------:R-:W-:-:S08]  /*0140*/  DMUL R4, R2, R4 ;  /* 0x0000000402047228 */ /* 0x000fd00000000000 */
[----:B------:R-:W-:Y:S01]  /*0150*/  DFMA R2, R6, R4, R2 ;  /* 0x000000040602722b */ /* 0x000fe20000000002 */
[----:B-1----:R-:W-:Y:S10]  /*0160*/  BRA.U !UP0, `(.L_x_0) ;  /* 0x0000000108107547 */ /* 0x002ff4000b800000 */
[----:B------:R-:W-:-:S07]  /*0170*/  MOV R10, 0x190 ;  /* 0x00000190000a7802 */ /* 0x000fce0000000f00 */
[----:B------:R-:W-:Y:S05]  /*0180*/  CALL.REL.NOINC `($__internal_0_$__cuda_sm20_drsqrt_f64_slowpath_v2) ;  /* 0x0000000000247944 */ /* 0x000fea0003c00000 */
[----:B------:R-:W-:Y:S01]  /*0190*/  IMAD.MOV.U32 R2, RZ, RZ, R4 ;  /* 0x000000ffff027224 */ /* 0x000fe200078e0004 */
[----:B------:R-:W-:-:S07]  /*01a0*/  MOV R3, R5 ;  /* 0x0000000500037202 */ /* 0x000fce0000000f00 */
.L_x_0:
[----:B------:R-:W0:Y:S02]  /*01b0*/  LDC.64 R4, c[0x0][0x380] ;  /* 0x0000e000ff047b82 */ /* 0x000e240000000a00 */
[----:B0-----:R-:W-:-:S05]  /*01c0*/  IMAD.WIDE R4, R0, 0x10, R4 ;  /* 0x0000001000047825 */ /* 0x001fca00078e0204 */
[----:B------:R-:W2:Y:S02]  /*01d0*/  LDG.E.128 R8, desc[UR6][R4.64] ;  /* 0x0000000604087981 */ /* 0x000ea4000c1e1d00 */
[-C--:B--2---:R-:W-:Y:S02]  /*01e0*/  DMUL R8, R8, R2.reuse ;  /* 0x0000000208087228 */ /* 0x084fe40000000000 */
[----:B------:R-:W-:-:S07]  /*01f0*/  DMUL R10, R10, R2 ;  /* 0x000000020a0a7228 */ /* 0x000fce0000000000 */
[----:B------:R-:W-:Y:S01]  /*0200*/  STG.E.128 desc[UR6][R4.64], R8 ;  /* 0x0000000804007986 */ /* 0x000fe2000c101d06 */
[----:B------:R-:W-:Y:S05]  /*0210*/  EXIT ;  /* 0x000000000000794d */ /* 0x000fea0003800000 */
        .weak           $__internal_0_$__cuda_sm20_drsqrt_f64_slowpath_v2
        .type           $__internal_0_$__cuda_sm20_drsqrt_f64_slowpath_v2,@function
        .size           $__internal_0_$__cuda_sm20_drsqrt_f64_slowpath_v2,(.L_x_16 - $__internal_0_$__cuda_sm20_drsqrt_f64_slowpath_v2)
$__internal_0_$__cuda_sm20_drsqrt_f64_slowpath_v2:
[----:B------:R-:W0:Y:S08]  /*0220*/  LDC.64 R4, c[0x0][0x388] ;  /* 0x0000e200ff047b82 */ /* 0x000e300000000a00 */
[----:B------:R-:W1:Y:S01]  /*0230*/  LDC R2, c[0x0][0x38c] ;  /* 0x0000e300ff027b82 */ /* 0x000e620000000800 */
[----:B0-----:R-:W-:Y:S01]  /*0240*/  DSETP.NEU.AND P0, PT, R4, RZ, PT ;  /* 0x000000ff0400722a */ /* 0x001fe20003f0d000 */
[----:B-1----:R-:W-:-:S13]  /*0250*/  LOP3.LUT R2, R2, 0x80000000, RZ, 0xc0, !PT ;  /* 0x8000000002027812 */ /* 0x002fda00078ec0ff */
[----:B------:R-:W-:Y:S05]  /*0260*/  @!P0 BRA `(.L_x_1) ;  /* 0x00000000005c8947 */ /* 0x000fea0003800000 */
[----:B------:R-:W-:-:S14]  /*0270*/  DSETP.GTU.AND P0, PT, |R4|, +INF , PT ;  /* 0x7ff000000400742a */ /* 0x000fdc0003f0c200 */
[----:B------:R-:W-:Y:S05]  /*0280*/  @P0 BRA `(.L_x_2) ;  /* 0x00000000004c0947 */ /* 0x000fea0003800000 */
[----:B------:R-:W-:-:S13]  /*0290*/  ISETP.NE.AND P0, PT, R2, RZ, PT ;  /* 0x000000ff0200720c */ /* 0x000fda0003f05270 */
[----:B------:R-:W-:Y:S01]  /*02a0*/  @P0 IMAD.MOV.U32 R2, RZ, RZ, 0x0 ;  /* 0x00000000ff020424 */ /* 0x000fe200078e00ff */
[----:B------:R-:W-:Y:S01]  /*02b0*/  @P0 MOV R3, 0xfff80000 ;  /* 0xfff8000000030802 */ /* 0x000fe20000000f00 */
[----:B------:R-:W-:Y:S06]  /*02c0*/  @P0 BRA `(.L_x_3) ;  /* 0x00000000004c0947 */ /* 0x000fec0003800000 */
[----:B------:R-:W-:-:S14]  /*02d0*/  DSETP.NEU.AND P0, PT, |R4|, +INF , PT ;  /* 0x7ff000000400742a */ /* 0x000fdc0003f0d200 */
[----:B------:R-:W-:Y:S01]  /*02e0*/  @!P0 CS2R R2, SRZ ;  /* 0x0000000000028805 */ /* 0x000fe2000001ff00 */
[----:B------:R-:W-:Y:S06]  /*02f0*/  @!P0 BRA `(.L_x_3) ;  /* 0x0000000000408947 */ /* 0x000fec0003800000 */
[----:B------:R-:W-:Y:S01]  /*0300*/  DMUL R4, R4, 1.80143985094819840000e+16 ;  /* 0x4350000004047828 */ /* 0x000fe20000000000 */
[----:B------:R-:W-:Y:S01]  /*0310*/  IMAD.MOV.U32 R2, RZ, RZ, RZ ;  /* 0x000000ffff027224 */ /* 0x000fe200078e00ff */
[----:B------:R-:W-:Y:S01]  /*0320*/  MOV R8, 0x0 ;  /* 0x0000000000087802 */ /* 0x000fe20000000f00 */
[----:B------:R-:W-:-:S03]  /*0330*/  IMAD.MOV.U32 R9, RZ, RZ, 0x3fd80000 ;  /* 0x3fd80000ff097424 */ /* 0x000fc600078e00ff */
[----:B------:R-:W0:Y:S02]  /*0340*/  MUFU.RSQ64H R3, R5 ;  /* 0x0000000500037308 */ /* 0x000e240000001c00 */
[----:B0-----:R-:W-:-:S08]  /*0350*/  DMUL R6, R2, R2 ;  /* 0x0000000202067228 */ /* 0x001fd00000000000 */
[----:B------:R-:W-:-:S08]  /*0360*/  DFMA R6, R4, -R6, 1 ;  /* 0x3ff000000406742b */ /* 0x000fd00000000806 */
[----:B------:R-:W-:Y:S02]  /*0370*/  DFMA R8, R6, R8, 0.5 ;  /* 0x3fe000000608742b */ /* 0x000fe40000000008 */
[----:B------:R-:W-:-:S08]  /*0380*/  DMUL R6, R2, R6 ;  /* 0x0000000602067228 */ /* 0x000fd00000000000 */
[----:B------:R-:W-:-:S08]  /*0390*/  DFMA R2, R8, R6, R2 ;  /* 0x000000060802722b */ /* 0x000fd00000000002 */
[----:B------:R-:W-:Y:S01]  /*03a0*/  DMUL R2, R2, 134217728 ;  /* 0x41a0000002027828 */ /* 0x000fe20000000000 */
[----:B------:R-:W-:Y:S10]  /*03b0*/  BRA `(.L_x_3) ;  /* 0x0000000000107947 */ /* 0x000ff40003800000 */
.L_x_2:
[----:B------:R-:W-:Y:S01]  /*03c0*/  DADD R2, R4, R4 ;  /* 0x0000000004027229 */ /* 0x000fe20000000004 */
[----:B------:R-:W-:Y:S10]  /*03d0*/  BRA `(.L_x_3) ;  /* 0x0000000000087947 */ /* 0x000ff40003800000 */
.L_x_1:
[----:B------:R-:W-:Y:S02]  /*03e0*/  LOP3.LUT R3, R2, 0x7ff00000, RZ, 0xfc, !PT ;  /* 0x7ff0000002037812 */ /* 0x000fe400078efcff */
[----:B------:R-:W-:-:S07]  /*03f0*/  MOV R2, RZ ;  /* 0x000000ff00027202 */ /* 0x000fce0000000f00 */
.L_x_3:
[----:B------:R-:W-:Y:S01]  /*0400*/  IMAD.MOV.U32 R4, RZ, RZ, R2 ;  /* 0x000000ffff047224 */ /* 0x000fe200078e0002 */
[----:B------:R-:W-:Y:S01]  /*0410*/  MOV R5, R3 ;  /* 0x0000000300057202 */ /* 0x000fe20000000f00 */
[----:B------:R-:W-:Y:S01]  /*0420*/  IMAD.MOV.U32 R2, RZ, RZ, R10 ;  /* 0x000000ffff027224 */ /* 0x000fe200078e000a */
[----:B------:R-:W-:-:S04]  /*0430*/  MOV R3, 0x0 ;  /* 0x0000000000037802 */ /* 0x000fc80000000f00 */
[----:B------:R-:W-:Y:S05]  /*0440*/  RET.REL.NODEC R2 `(_Z19apply_normalizationP7double2d) ;  /* 0xfffffff802ec7950 */ /* 0x000fea0003c3ffff */
.L_x_4:
[----:B------:R-:W-:-:S00]  /*0450*/  BRA `(.L_x_4) ;  /* 0xfffffffc00fc7947 */ /* 0x000fc0000383ffff */
[----:B------:R-:W-:-:S00]  /*0460*/  NOP ;  /* 0x0000000000007918 */ /* 0x000fc00000000000 */
        /* <DEDUP_REMOVED lines=9> */
.L_x_16:


//--------------------- .text._Z17sum_block_resultsPdiS_ --------------------------
	.section	.text._Z17sum_block_resultsPdiS_,"ax",@progbits
	.align	128
        .global         _Z17sum_block_resultsPdiS_
        .type           _Z17sum_block_resultsPdiS_,@function
        .size           _Z17sum_block_resultsPdiS_,(.L_x_18 - _Z17sum_block_resultsPdiS_)
        .other          _Z17sum_block_resultsPdiS_,@"STO_CUDA_ENTRY STV_DEFAULT"
_Z17sum_block_resultsPdiS_:
.text._Z17sum_block_resultsPdiS_:
[----:B------:R-:W-:Y:S01]  /*0000*/  LDC R1, c[0x0][0x37c] ;  /* 0x0000df00ff017b82 */ /* 0x000fe20000000800 */
[----:B------:R-:W0:Y:S01]  /*0010*/  S2R R9, SR_TID.X ;  /* 0x0000000000097919 */ /* 0x000e220000002100 */
[----:B------:R-:W0:Y:S01]  /*0020*/  LDCU UR4, c[0x0][0x388] ;  /* 0x00007100ff0477ac */ /* 0x000e220008000800 */
[----:B------:R-:W-:Y:S01]  /*0030*/  CS2R R2, SRZ ;  /* 0x0000000000027805 */ /* 0x000fe2000001ff00 */
[----:B------:R-:W1:Y:S01]  /*0040*/  LDCU.64 UR6, c[0x0][0x358] ;  /* 0x00006b00ff0677ac */ /* 0x000e620008000a00 */
[----:B0-----:R-:W-:-:S13]  /*0050*/  ISETP.GE.AND P0, PT, R9, UR4, PT ;  /* 0x0000000409007c0c */ /* 0x001fda000bf06270 */
[----:B------:R-:W0:Y:S02]  /*0060*/  @!P0 LDC.64 R4, c[0x0][0x380] ;  /* 0x0000e000ff048b82 */ /* 0x000e240000000a00 */
[----:B0-----:R-:W-:-:S05]  /*0070*/  @!P0 IMAD.WIDE.U32 R4, R9, 0x8, R4 ;  /* 0x0000000809048825 */ /* 0x001fca00078e0004 */
[----:B-1----:R-:W2:Y:S01]  /*0080*/  @!P0 LDG.E.64 R2, desc[UR6][R4.64] ;  /* 0x0000000604028981 */ /* 0x002ea2000c1e1b00 */
[----:B------:R-:W0:Y:S01]  /*0090*/  S2UR UR5, SR_CgaCtaId ;  /* 0x00000000000579c3 */ /* 0x000e220000008800 */
[----:B------:R-:W-:Y:S01]  /*00a0*/  UMOV UR4, 0x400 ;  /* 0x0000040000047882 */ /* 0x000fe20000000000 */
[----:B------:R-:W1:Y:S01]  /*00b0*/  LDCU UR8, c[0x0][0x360] ;  /* 0x00006c00ff0877ac */ /* 0x000e620008000800 */
[----:B------:R-:W-:Y:S01]  /*00c0*/  ISETP.NE.AND P0, PT, R9, RZ, PT ;  /* 0x000000ff0900720c */ /* 0x000fe20003f05270 */
[----:B-1----:R-:W-:Y:S02]  /*00d0*/  UISETP.GE.U32.AND UP0, UPT, UR8, 0x2, UPT ;  /* 0x000000020800788c */ /* 0x002fe4000bf06070 */
[----:B0-----:R-:W-:-:S06]  /*00e0*/  ULEA UR4, UR5, UR4, 0x18 ;  /* 0x0000000405047291 */ /* 0x001fcc000f8ec0ff */
[----:B------:R-:W-:-:S05]  /*00f0*/  LEA R7, R9, UR4, 0x3 ;  /* 0x0000000409077c11 */ /* 0x000fca000f8e18ff */
[----:B--2---:R0:W-:Y:S01]  /*0100*/  STS.64 [R7], R2 ;  /* 0x0000000207007388 */ /* 0x0041e20000000a00 */
[----:B------:R-:W-:Y:S06]  /*0110*/  BAR.SYNC.DEFER_BLOCKING 0x0 ;  /* 0x0000000000007b1d */ /* 0x000fec0000010000 */
[----:B------:R-:W-:Y:S05]  /*0120*/  BRA.U !UP0, `(.L_x_5) ;  /* 0x0000000108307547 */ /* 0x000fea000b800000 */
[----:B------:R-:W-:-:S07]  /*0130*/  IMAD.U32 R0, RZ, RZ, UR8 ;  /* 0x00000008ff007e24 */ /* 0x000fce000f8e00ff */
.L_x_6:
[----:B------:R-:W-:-:S04]  /*0140*/  SHF.R.U32.HI R8, RZ, 0x1, R0 ;  /* 0x00000001ff087819 */ /* 0x000fc80000011600 */
[----:B------:R-:W-:-:S13]  /*0150*/  ISETP.GE.U32.AND P1, PT, R9, R8, PT ;  /* 0x000000080900720c */ /* 0x000fda0003f26070 */
[----:B------:R-:W-:Y:S01]  /*0160*/  @!P1 IMAD R6, R8, 0x8, R7 ;  /* 0x0000000808069824 */ /* 0x000fe200078e0207 */
[----:B------:R-:W-:Y:S04]  /*0170*/  @!P1 LDS.64 R4, [R7] ;  /* 0x0000000007049984 */ /* 0x000fe80000000a00 */
[----:B0-----:R-:W0:Y:S02]  /*0180*/  @!P1 LDS.64 R2, [R6] ;  /* 0x0000000006029984 */ /* 0x001e240000000a00 */
[----:B0-----:R-:W-:-:S07]  /*0190*/  @!P1 DADD R2, R2, R4 ;  /* 0x0000000002029229 */ /* 0x001fce0000000004 */
[----:B------:R1:W-:Y:S01]  /*01a0*/  @!P1 STS.64 [R7], R2 ;  /* 0x0000000207009388 */ /* 0x0003e20000000a00 */
[----:B------:R-:W-:Y:S01]  /*01b0*/  BAR.SYNC.DEFER_BLOCKING 0x0 ;  /* 0x0000000000007b1d */ /* 0x000fe20000010000 */
[----:B------:R-:W-:Y:S01]  /*01c0*/  ISETP.GT.U32.AND P1, PT, R0, 0x3, PT ;  /* 0x000000030000780c */ /* 0x000fe20003f24070 */
[----:B------:R-:W-:-:S12]  /*01d0*/  IMAD.MOV.U32 R0, RZ, RZ, R8 ;  /* 0x000000ffff007224 */ /* 0x000fd800078e0008 */
[----:B-1----:R-:W-:Y:S05]  /*01e0*/  @P1 BRA `(.L_x_6) ;  /* 0xfffffffc00d41947 */ /* 0x002fea000383ffff */
.L_x_5:
[----:B------:R-:W-:Y:S05]  /*01f0*/  @P0 EXIT ;  /* 0x000000000000094d */ /* 0x000fea0003800000 */
[----:B------:R-:W1:Y:S01]  /*0200*/  S2UR UR5, SR_CgaCtaId ;  /* 0x00000000000579c3 */ /* 0x000e620000008800 */
[----:B------:R-:W-:-:S07]  /*0210*/  UMOV UR4, 0x400 ;  /* 0x0000040000047882 */ /* 0x000fce0000000000 */
[----:B------:R-:W2:Y:S01]  /*0220*/  LDC.64 R4, c[0x0][0x390] ;  /* 0x0000e400ff047b82 */ /* 0x000ea20000000a00 */
[----:B-1----:R-:W-:-:S09]  /*0230*/  ULEA UR4, UR5, UR4, 0x18 ;  /* 0x0000000405047291 */ /* 0x002fd2000f8ec0ff */
[----:B0-----:R-:W2:Y:S04]  /*0240*/  LDS.64 R2, [UR4] ;  /* 0x00000004ff027984 */ /* 0x001ea80008000a00 */
[----:B--2---:R-:W-:Y:S01]  /*0250*/  STG.E.64 desc[UR6][R4.64], R2 ;  /* 0x0000000204007986 */ /* 0x004fe2000c101b06 */
[----:B------:R-:W-:Y:S05]  /*0260*/  EXIT ;  /* 0x000000000000794d */ /* 0x000fea0003800000 */
.L_x_7:
        /* <DEDUP_REMOVED lines=9> */
.L_x_18:


//--------------------- .text._Z19compute_block_normsP7double2Pd --------------------------
	.section	.text._Z19compute_block_normsP7double2Pd,"ax",@progbits
	.align	128
        .global         _Z19compute_block_normsP7double2Pd
        .type           _Z19compute_block_normsP7double2Pd,@function
        .size           _Z19compute_block_normsP7double2Pd,(.L_x_19 - _Z19compute_block_normsP7double2Pd)
        .other          _Z19compute_block_normsP7double2Pd,@"STO_CUDA_ENTRY STV_DEFAULT"
_Z19compute_block_normsP7double2Pd:
.text._Z19compute_block_normsP7double2Pd:
[----:B------:R-:W-:Y:S01]  /*0000*/  LDC R1, c[0x0][0x37c] ;  /* 0x0000df00ff017b82 */ /* 0x000fe20000000800 */
[----:B------:R-:W0:Y:S01]  /*0010*/  S2R R8, SR_TID.X ;  /* 0x0000000000087919 */ /* 0x000e220000002100 */
[----:B------:R-:W0:Y:S01]  /*0020*/  LDCU UR8, c[0x0][0x360] ;  /* 0x00006c00ff0877ac */ /* 0x000e220008000800 */
[----:B------:R-:W0:Y:S01]  /*0030*/  S2R R9, SR_CTAID.X ;  /* 0x0000000000097919 */ /* 0x000e220000002500 */
[----:B------:R-:W1:Y:S01]  /*0040*/  LDCU.64 UR6, c[0x0][0x358] ;  /* 0x00006b00ff0677ac */ /* 0x000e620008000a00 */
[----:B0-----:R-:W-:-:S05]  /*0050*/  IMAD R3, R9, UR8, R8 ;  /* 0x0000000809037c24 */ /* 0x001fca000f8e0208 */
[----:B------:R-:W-:-:S13]  /*0060*/  ISETP.GT.AND P1, PT, R3, 0x3ff, PT ;  /* 0x000003ff0300780c */ /* 0x000fda0003f24270 */
[----:B------:R-:W0:Y:S02]  /*0070*/  @!P1 LDC.64 R4, c[0x0][0x380] ;  /* 0x0000e000ff049b82 */ /* 0x000e240000000a00 */
[----:B0-----:R-:W-:-:S06]  /*0080*/  @!P1 IMAD.WIDE R4, R3, 0x10, R4 ;  /* 0x0000001003049825 */ /* 0x001fcc00078e0204 */
[----:B-1----:R-:W2:Y:S01]  /*0090*/  @!P1 LDG.E.128 R4, desc[UR6][R4.64] ;  /* 0x0000000604049981 */ /* 0x002ea2000c1e1d00 */
[----:B------:R-:W0:Y:S01]  /*00a0*/  S2UR UR5, SR_CgaCtaId ;  /* 0x00000000000579c3 */ /* 0x000e220000008800 */
[----:B------:R-:W-:Y:S01]  /*00b0*/  IMAD.U32 R0, RZ, RZ, UR8 ;  /* 0x00000008ff007e24 */ /* 0x000fe2000f8e00ff */
[----:B------:R-:W-:Y:S01]  /*00c0*/  UMOV UR4, 0x400 ;  /* 0x0000040000047882 */ /* 0x000fe20000000000 */
[----:B------:R-:W-:-:S03]  /*00d0*/  CS2R R2, SRZ ;  /* 0x0000000000027805 */ /* 0x000fc6000001ff00 */
[----:B------:R-:W-:Y:S01]  /*00e0*/  ISETP.GE.U32.AND P0, PT, R0, 0x2, PT ;  /* 0x000000020000780c */ /* 0x000fe20003f06070 */
[----:B0-----:R-:W-:Y:S01]  /*00f0*/  ULEA UR4, UR5, UR4, 0x18 ;  /* 0x0000000405047291 */ /* 0x001fe2000f8ec0ff */
[----:B--2---:R-:W-:-:S08]  /*0100*/  @!P1 DMUL R6, R6, R6 ;  /* 0x0000000606069228 */ /* 0x004fd00000000000 */
[----:B------:R-:W-:Y:S01]  /*0110*/  @!P1 DFMA R2, R4, R4, R6 ;  /* 0x000000040402922b */ /* 0x000fe20000000006 */
[C---:B------:R-:W-:Y:S02]  /*0120*/  ISETP.NE.AND P1, PT, R8.reuse, RZ, PT ;  /* 0x000000ff0800720c */ /* 0x040fe40003f25270 */
[----:B------:R-:W-:-:S05]  /*0130*/  LEA R7, R8, UR4, 0x3 ;  /* 0x0000000408077c11 */ /* 0x000fca000f8e18ff */
[----:B------:R0:W-:Y:S01]  /*0140*/  STS.64 [R7], R2 ;  /* 0x0000000207007388 */ /* 0x0001e20000000a00 */
[----:B------:R-:W-:Y:S06]  /*0150*/  BAR.SYNC.DEFER_BLOCKING 0x0 ;  /* 0x0000000000007b1d */ /* 0x000fec0000010000 */
[----:B------:R-:W-:Y:S05]  /*0160*/  @!P0 BRA `(.L_x_8) ;  /* 0x00000000002c8947 */ /* 0x000fea0003800000 */
.L_x_9:
        /* <DEDUP_REMOVED lines=11> */
.L_x_8:
[----:B------:R-:W-:Y:S05]  /*0220*/  @P1 EXIT ;  /* 0x000000000000194d */ /* 0x000fea0003800000 */
[----:B------:R-:W1:Y:S01]  /*0230*/  S2UR UR5, SR_CgaCtaId ;  /* 0x00000000000579c3 */ /* 0x000e620000008800 */
[----:B------:R-:W-:-:S07]  /*0240*/  UMOV UR4, 0x400 ;  /* 0x0000040000047882 */ /* 0x000fce0000000000 */
[----:B------:R-:W2:Y:S01]  /*0250*/  LDC.64 R4, c[0x0][0x388] ;  /* 0x0000e200ff047b82 */ /* 0x000ea20000000a00 */
[----:B-1----:R-:W-:Y:S01]  /*0260*/  ULEA UR4, UR5, UR4, 0x18 ;  /* 0x0000000405047291 */ /* 0x002fe2000f8ec0ff */
[----:B--2---:R-:W-:-:S08]  /*0270*/  IMAD.WIDE.U32 R4, R9, 0x8, R4 ;  /* 0x0000000809047825 */ /* 0x004fd000078e0004 */
[----:B0-----:R-:W0:Y:S04]  /*0280*/  LDS.64 R2, [UR4] ;  /* 0x00000004ff027984 */ /* 0x001e280008000a00 */
[----:B0-----:R-:W-:Y:S01]  /*0290*/  STG.E.64 desc[UR6][R4.64], R2 ;  /* 0x0000000204007986 */ /* 0x001fe2000c101b06 */
[----:B------:R-:W-:Y:S05]  /*02a0*/  EXIT ;  /* 0x000000000000794d */ /* 0x000fea0003800000 */
.L_x_10:
        /* <DEDUP_REMOVED lines=13> */
.L_x_19:


//--------------------- .text._Z19evolve_wavefunctionP7double2S0_Pd --------------------------
	.section	.text._Z19evolve_wavefunctionP7double2S0_Pd,"ax",@progbits
	.align	128
        .global         _Z19evolve_wavefunctionP7double2S0_Pd
        .type           _Z19evolve_wavefunctionP7double2S0_Pd,@function
        .size           _Z19evolve_wavefunctionP7double2S0_Pd,(.L_x_20 - _Z19evolve_wavefunctionP7double2S0_Pd)
        .other          _Z19evolve_wavefunctionP7double2S0_Pd,@"STO_CUDA_ENTRY STV_DEFAULT"
_Z19evolve_wavefunctionP7double2S0_Pd:
.text._Z19evolve_wavefunctionP7double2S0_Pd:
[----:B------:R-:W-:Y:S01]  /*0000*/  LDC R1, c[0x0][0x37c] ;  /* 0x0000df00ff017b82 */ /* 0x000fe20000000800 */
[----:B------:R-:W0:Y:S07]  /*0010*/  S2R R3, SR_TID.X ;  /* 0x0000000000037919 */ /* 0x000e2e0000002100 */
[----:B------:R-:W0:Y:S01]  /*0020*/  S2UR UR4, SR_CTAID.X ;  /* 0x00000000000479c3 */ /* 0x000e220000002500 */
[----:B------:R-:W1:Y:S07]  /*0030*/  LDCU.64 UR6, c[0x0][0x358] ;  /* 0x00006b00ff0677ac */ /* 0x000e6e0008000a00 */
[----:B------:R-:W0:Y:S08]  /*0040*/  LDC R2, c[0x0][0x360] ;  /* 0x0000d800ff027b82 */ /* 0x000e300000000800 */
[----:B------:R-:W2:Y:S01]  /*0050*/  LDC.64 R6, c[0x0][0x380] ;  /* 0x0000e000ff067b82 */ /* 0x000ea20000000a00 */
[----:B0-----:R-:W-:-:S05]  /*0060*/  IMAD R0, R2, UR4, R3 ;  /* 0x0000000402007c24 */ /* 0x001fca000f8e0203 */
[C---:B------:R-:W-:Y:S01]  /*0070*/  ISETP.GT.AND P2, PT, R0.reuse, 0x3ff, PT ;  /* 0x000003ff0000780c */ /* 0x040fe20003f44270 */
[----:B--2---:R-:W-:-:S12]  /*0080*/  IMAD.WIDE R4, R0, 0x10, R6 ;  /* 0x0000001000047825 */ /* 0x004fd800078e0206 */
[----:B-1----:R-:W2:Y:S01]  /*0090*/  @!P2 LDG.E.128 R8, desc[UR6][R4.64] ;  /* 0x000000060408a981 */ /* 0x002ea2000c1e1d00 */
[----:B------:R-:W0:Y:S01]  /*00a0*/  S2UR UR5, SR_CgaCtaId ;  /* 0x00000000000579c3 */ /* 0x000e220000008800 */
[----:B------:R-:W-:Y:S01]  /*00b0*/  UMOV UR4, 0x400 ;  /* 0x0000040000047882 */ /* 0x000fe20000000000 */
[----:B------:R-:W-:Y:S01]  /*00c0*/  VIADD R2, R2, 0xffffffff ;  /* 0xffffffff02027836 */ /* 0x000fe20000000000 */
[C---:B------:R-:W-:Y:S01]  /*00d0*/  ISETP.NE.AND P3, PT, R3.reuse, RZ, PT ;  /* 0x000000ff0300720c */ /* 0x040fe20003f65270 */
[----:B------:R-:W-:Y:S01]  /*00e0*/  BSSY.RECONVERGENT B0, `(.L_x_11) ;  /* 0x000000f000007945 */ /* 0x000fe20003800200 */
[----:B------:R-:W-:Y:S02]  /*00f0*/  IADD3 R12, PT, PT, R0, -0x1, RZ ;  /* 0xffffffff000c7810 */ /* 0x000fe40007ffe0ff */
[----:B------:R-:W-:Y:S02]  /*0100*/  ISETP.NE.AND P0, PT, R3, R2, PT ;  /* 0x000000020300720c */ /* 0x000fe40003f05270 */
[----:B------:R-:W-:Y:S01]  /*0110*/  ISETP.GT.U32.AND P1, PT, R12, 0x3fd, PT ;  /* 0x000003fd0c00780c */ /* 0x000fe20003f24070 */
[----:B0-----:R-:W-:-:S06]  /*0120*/  ULEA UR4, UR5, UR4, 0x18 ;  /* 0x0000000405047291 */ /* 0x001fcc000f8ec0ff */
[----:B------:R-:W-:-:S05]  /*0130*/  LEA R2, R3, UR4, 0x4 ;  /* 0x0000000403027c11 */ /* 0x000fca000f8e20ff */
[----:B--2---:R0:W-:Y:S01]  /*0140*/  @!P2 STS.128 [R2+0x10], R8 ;  /* 0x000010080200a388 */ /* 0x0041e20000000c00 */
[----:B------:R-:W-:Y:S05]  /*0150*/  @P3 BRA `(.L_x_12) ;  /* 0x00000000001c3947 */ /* 0x000fea0003800000 */
[----:B------:R-:W-:-:S13]  /*0160*/  ISETP.GE.AND P2, PT, R0, 0x1, PT ;  /* 0x000000010000780c */ /* 0x000fda0003f46270 */
[----:B0-----:R-:W-:Y:S01]  /*0170*/  @P2 VIADD R9, R0, 0xffffffff ;  /* 0xffffffff00092836 */ /* 0x001fe20000000000 */
[----:B------:R-:W2:Y:S03]  /*0180*/  @!P2 LDG.E.128 R12, desc[UR6][R4.64] ;  /* 0x00000006040ca981 */ /* 0x000ea6000c1e1d00 */
[----:B------:R-:W-:-:S06]  /*0190*/  @P2 IMAD.WIDE.U32 R8, R9, 0x10, R6 ;  /* 0x0000001009082825 */ /* 0x000fcc00078e0006 */
[----:B------:R-:W3:Y:S04]  /*01a0*/  @P2 LDG.E.128 R8, desc[UR6][R8.64] ;  /* 0x0000000608082981 */ /* 0x000ee8000c1e1d00 */
[----:B---3--:R1:W-:Y:S04]  /*01b0*/  @P2 STS.128 [UR4], R8 ;  /* 0x00000008ff002988 */ /* 0x0083e80008000c04 */
[----:B--2---:R1:W-:Y:S02]  /*01c0*/  @!P2 STS.128 [UR4], R12 ;  /* 0x0000000cff00a988 */ /* 0x0043e40008000c04 */
.L_x_12:
[----:B------:R-:W-:Y:S05]  /*01d0*/  BSYNC.RECONVERGENT B0 ;  /* 0x0000000000007941 */ /* 0x000fea0003800200 */
.L_x_11:
[----:B------:R-:W-:Y:S01]  /*01e0*/  BSSY.RECONVERGENT B0, `(.L_x_13) ;  /* 0x0000008000007945 */ /* 0x000fe20003800200 */
[----:B------:R-:W-:-:S03]  /*01f0*/  IMAD.WIDE.U32 R6, R0, 0x10, R6 ;  /* 0x0000001000067825 */ /* 0x000fc600078e0006 */
[----:B------:R-:W-:Y:S05]  /*0200*/  @P0 BRA `(.L_x_14) ;  /* 0x0000000000140947 */ /* 0x000fea0003800000 */
[----:B------:R-:W-:-:S13]  /*0210*/  ISETP.GT.AND P0, PT, R0, 0x3fe, PT ;  /* 0x000003fe0000780c */ /* 0x000fda0003f04270 */
[----:B01----:R-:W2:Y:S04]  /*0220*/  @!P0 LDG.E.128 R8, desc[UR6][R4.64+0x10] ;  /* 0x0000100604088981 */ /* 0x003ea8000c1e1d00 */
[----:B------:R-:W3:Y:S04]  /*0230*/  @P0 LDG.E.128 R12, desc[UR6][R6.64] ;  /* 0x00000006060c0981 */ /* 0x000ee8000c1e1d00 */
[----:B--2---:R2:W-:Y:S04]  /*0240*/  @!P0 STS.128 [R2+0x20], R8 ;  /* 0x0000200802008388 */ /* 0x0045e80000000c00 */
[----:B---3--:R2:W-:Y:S02]  /*0250*/  @P0 STS.128 [R2+0x20], R12 ;  /* 0x0000200c02000388 */ /* 0x0085e40000000c00 */
.L_x_14:
[----:B------:R-:W-:Y:S05]  /*0260*/  BSYNC.RECONVERGENT B0 ;  /* 0x0000000000007941 */ /* 0x000fea0003800200 */
.L_x_13:
[----:B------:R-:W-:Y:S06]  /*0270*/  BAR.SYNC.DEFER_BLOCKING 0x0 ;  /* 0x0000000000007b1d */ /* 0x000fec0000010000 */
[----:B------:R-:W-:Y:S05]  /*0280*/  @P1 EXIT ;  /* 0x000000000000194d */ /* 0x000fea0003800000 */
[----:B------:R-:W3:Y:S01]  /*0290*/  LDC.64 R20, c[0x0][0x390] ;  /* 0x0000e400ff147b82 */ /* 0x000ee20000000a00 */
[----:B------:R-:W4:Y:S04]  /*02a0*/  LDG.E.128 R4, desc[UR6][R6.64] ;  /* 0x0000000606047981 */ /* 0x000f28000c1e1d00 */
[----:B012---:R-:W-:Y:S04]  /*02b0*/  LDS.128 R8, [R2] ;  /* 0x0000000002087984 */ /* 0x007fe80000000c00 */
[----:B------:R-:W0:Y:S04]  /*02c0*/  LDS.128 R12, [R2+0x20] ;  /* 0x00002000020c7984 */ /* 0x000e280000000c00 */
[----:B------:R-:W1:Y:S01]  /*02d0*/  LDS.128 R16, [R2+0x10] ;  /* 0x0000100002107984 */ /* 0x000e620000000c00 */
[----:B---3--:R-:W-:-:S06]  /*02e0*/  IMAD.WIDE.U32 R20, R0, 0x8, R20 ;  /* 0x0000000800147825 */ /* 0x008fcc00078e0014 */
[----:B------:R-:W2:Y:S01]  /*02f0*/  LDG.E.64 R20, desc[UR6][R20.64] ;  /* 0x0000000614147981 */ /* 0x000ea2000c1e1b00 */
[----:B0-----:R-:W-:Y:S02]  /*0300*/  DADD R8, R8, R12 ;  /* 0x0000000008087229 */ /* 0x001fe4000000000c */
[----:B------:R-:W-:Y:S02]  /*0310*/  DADD R10, R10, R14 ;  /* 0x000000000a0a7229 */ /* 0x000fe4000000000e */
[----:B-1----:R-:W-:Y:S02]  /*0320*/  DADD R16, R16, R16 ;  /* 0x0000000010107229 */ /* 0x002fe40000000010 */
[----:B------:R-:W-:-:S06]  /*0330*/  DADD R18, R18, R18 ;  /* 0x0000000012127229 */ /* 0x000fcc0000000012 */
[----:B------:R-:W-:Y:S02]  /*0340*/  DADD R8, R8, -R16 ;  /* 0x0000000008087229 */ /* 0x000fe40000000810 */
[----:B------:R-:W-:-:S06]  /*0350*/  DADD R10, R10, -R18 ;  /* 0x000000000a0a7229 */ /* 0x000fcc0000000812 */
[----:B------:R-:W-:Y:S02]  /*0360*/  DMUL R12, R8, 10000 ;  /* 0x40c38800080c7828 */ /* 0x000fe40000000000 */
[----:B------:R-:W-:Y:S01]  /*0370*/  DMUL R10, R10, 10000 ;  /* 0x40c388000a0a7828 */ /* 0x000fe20000000000 */
[----:B------:R-:W0:Y:S07]  /*0380*/  LDC.64 R8, c[0x0][0x388] ;  /* 0x0000e200ff087b82 */ /* 0x000e2e0000000a00 */
[----:B------:R-:W-:-:S02]  /*0390*/  DFMA R2, RZ, R12, -R10 ;  /* 0x0000000cff02722b */ /* 0x000fc4000000080a */
[----:B------:R-:W-:Y:S01]  /*03a0*/  DFMA R10, RZ, R10, R12 ;  /* 0x0000000aff0a722b */ /* 0x000fe2000000000c */
[----:B------:R-:W-:Y:S01]  /*03b0*/  UMOV UR4, 0xa0b5ed8d ;  /* 0xa0b5ed8d00047882 */ /* 0x000fe20000000000 */
[----:B------:R-:W-:Y:S01]  /*03c0*/  UMOV UR5, 0x3e90c6f7 ;  /* 0x3e90c6f700057882 */ /* 0x000fe20000000000 */
[----:B0-----:R-:W-:-:S03]  /*03d0*/  IMAD.WIDE.U32 R8, R0, 0x10, R8 ;  /* 0x0000001000087825 */ /* 0x001fc600078e0008 */
[----:B----4-:R-:W-:Y:S02]  /*03e0*/  DFMA R2, R2, -UR4, R4 ;  /* 0x8000000402027c2b */ /* 0x010fe40008000004 */
[----:B------:R-:W-:Y:S01]  /*03f0*/  DFMA R10, R10, -UR4, R6 ;  /* 0x800000040a0a7c2b */ /* 0x000fe20008000006 */
[----:B------:R-:W-:Y:S01]  /*0400*/  UMOV UR5, 0x3ea0c6f7 ;  /* 0x3ea0c6f700057882 */ /* 0x000fe20000000000 */
[C---:B--2---:R-:W-:Y:S02]  /*0410*/  DMUL R14, R20.reuse, R4 ;  /* 0x00000004140e7228 */ /* 0x044fe40000000000 */
[----:B------:R-:W-:-:S08]  /*0420*/  DMUL R20, R20, R6 ;  /* 0x0000000614147228 */ /* 0x000fd00000000000 */
[----:B------:R-:W-:Y:S02]  /*0430*/  DFMA R12, RZ, R14, -R20 ;  /* 0x0000000eff0c722b */ /* 0x000fe40000000814 */
[----:B------:R-:W-:-:S06]  /*0440*/  DFMA R14, RZ, R20, R14 ;  /* 0x00000014ff0e722b */ /* 0x000fcc000000000e */
[----:B------:R-:W-:Y:S02]  /*0450*/  DFMA R12, R12, UR4, R2 ;  /* 0x000000040c0c7c2b */ /* 0x000fe40008000002 */
[----:B------:R-:W-:-:S07]  /*0460*/  DFMA R14, R14, UR4, R10 ;  /* 0x000000040e0e7c2b */ /* 0x000fce000800000a */
[----:B------:R-:W-:Y:S01]  /*0470*/  STG.E.128 desc[UR6][R8.64], R12 ;  /* 0x0000000c08007986 */ /* 0x000fe2000c101d06 */
[----:B------:R-:W-:Y:S05]  /*0480*/  EXIT ;  /* 0x000000000000794d */ /* 0x000fea0003800000 */
.L_x_15:
        /* <DEDUP_REMOVED lines=15> */
.L_x_20:


//--------------------- .nv.shared.reserved.0     --------------------------
	.section	.nv.shared.reserved.0,"aw",@nobits
	.weak		__nv_reservedSMEM_offset_0_alias
	.size		__nv_reservedSMEM_offset_0_alias, 0, 64
	.other		__nv_reservedSMEM_offset_0_alias,@"STO_CUDA_RESERVED_SHARED STV_DEFAULT"
__nv_reservedSMEM_offset_0_alias:
	.zero		0
	.zero		64


//--------------------- .nv.shared._Z17sum_block_resultsPdiS_ --------------------------
	.section	.nv.shared._Z17sum_block_resultsPdiS_,"aw",@nobits
	.sectionflags	@""
	.align	8
.nv.shared._Z17sum_block_resultsPdiS_:
	.zero		3072


//--------------------- .nv.shared._Z19compute_block_normsP7double2Pd --------------------------
	.section	.nv.shared._Z19compute_block_normsP7double2Pd,"aw",@nobits
	.sectionflags	@""
	.align	8
.nv.shared._Z19compute_block_normsP7double2Pd:
	.zero		3072


//--------------------- .nv.shared._Z19evolve_wavefunctionP7double2S0_Pd --------------------------
	.section	.nv.shared._Z19evolve_wavefunctionP7double2S0_Pd,"aw",@nobits
	.sectionflags	@""
	.align	16
.nv.shared._Z19evolve_wavefunctionP7double2S0_Pd:
	.zero		5152


//--------------------- .nv.constant0._Z19apply_normalizationP7double2d --------------------------
	.section	.nv.constant0._Z19apply_normalizationP7double2d,"a",@progbits
	.sectionflags	@""
	.align	4
.nv.constant0._Z19apply_normalizationP7double2d:
	.zero		912


//--------------------- .nv.constant0._Z17sum_block_resultsPdiS_ --------------------------
	.section	.nv.constant0._Z17sum_block_resultsPdiS_,"a",@progbits
	.sectionflags	@""
	.align	4
.nv.constant0._Z17sum_block_resultsPdiS_:
	.zero		920


//--------------------- .nv.constant0._Z19compute_block_normsP7double2Pd --------------------------
	.section	.nv.constant0._Z19compute_block_normsP7double2Pd,"a",@progbits
	.sectionflags	@""
	.align	4
.nv.constant0._Z19compute_block_normsP7double2Pd:
	.zero		912


//--------------------- .nv.constant0._Z19evolve_wavefunctionP7double2S0_Pd --------------------------
	.section	.nv.constant0._Z19evolve_wavefunctionP7double2S0_Pd,"a",@progbits
	.sectionflags	@""
	.align	4
.nv.constant0._Z19evolve_wavefunctionP7double2S0_Pd:
	.zero		920


//--------------------- SYMBOLS --------------------------

	.type		.nv.reservedSmem.offset0,@object
	.size		.nv.reservedSmem.offset0,0x4
	.type		.nv.reservedSmem.cap,@object
	.size		.nv.reservedSmem.cap,0x4
